//
// Generated by NVIDIA NVVM Compiler
//
// Compiler Build ID: CL-36424714
// Cuda compilation tools, release 13.0, V13.0.88
// Based on NVVM 20.0.0
//

.version 9.0
.target sm_100
.address_size 64

	// .globl	_Z3gpuPfS_i

.visible .entry _Z3gpuPfS_i(
	.param .u64 .ptr .align 1 _Z3gpuPfS_i_param_0,
	.param .u64 .ptr .align 1 _Z3gpuPfS_i_param_1,
	.param .u32 _Z3gpuPfS_i_param_2
)
{
	.reg .pred 	%p<2>;
	.reg .b32 	%r<6>;
	.reg .b32 	%f<3>;
	.reg .b64 	%rd<8>;

	ld.param.u64 	%rd1, [_Z3gpuPfS_i_param_0];
	ld.param.u64 	%rd2, [_Z3gpuPfS_i_param_1];
	ld.param.u32 	%r2, [_Z3gpuPfS_i_param_2];
	mov.u32 	%r3, %ntid.x;
	mov.u32 	%r4, %ctaid.x;
	mov.u32 	%r5, %tid.x;
	mad.lo.s32 	%r1, %r3, %r4, %r5;
	setp.ge.s32 	%p1, %r1, %r2;
	@%p1 bra 	$L__BB0_2;
	cvta.to.global.u64 	%rd3, %rd1;
	cvta.to.global.u64 	%rd4, %rd2;
	mul.wide.s32 	%rd5, %r1, 4;
	add.s64 	%rd6, %rd3, %rd5;
	ld.global.f32 	%f1, [%rd6];
	mul.f32 	%f2, %f1, %f1;
	add.s64 	%rd7, %rd4, %rd5;
	st.global.f32 	[%rd7], %f2;
$L__BB0_2:
	ret;

}


// ===== COMPILED SASS (sm_100) =====

	.target	sm_100

	.elftype	@"ET_EXEC"


//--------------------- .note.nv.tkinfo           --------------------------
	.section	.note.nv.tkinfo,"",@"SHT_NOTE"
	.sectionflags	@"SHF_NOTE_NV_TKINFO"
	.tkinfo
        /*0018*/ 	.word	0x00000002
        /*0030*/ 	.string	""
        /*0030*/ 	.string	"ptxas"
        /*0030*/ 	.string	"Cuda compilation tools, release 13.0, V13.0.88"
        /*0030*/ 	.string	"Build cuda_13.0.r13.0/compiler.36424714_0"
        /*0030*/ 	.string	"-arch sm_100 -m 64 "



//--------------------- .note.nv.cuinfo           --------------------------
	.section	.note.nv.cuinfo,"",@"SHT_NOTE"
	.sectionflags	@"SHF_NOTE_NV_CUINFO"
        /*0018*/ 	.short	0x0002
        /*001a*/ 	.short	0x0064
        /*001c*/ 	.short	0x0082
	.zero		2


//--------------------- .nv.info                  --------------------------
	.section	.nv.info,"",@"SHT_CUDA_INFO"
	.align	4


	//----- nvinfo : EIATTR_REGCOUNT
	.align		4
        /*0000*/ 	.byte	0x04, 0x2f
        /*0002*/ 	.short	(.L_1 - .L_0)
	.align		4
.L_0:
        /*0004*/ 	.word	index@(_Z3gpuPfS_i)
        /*0008*/ 	.word	0x0000000a


	//----- nvinfo : EIATTR_FRAME_SIZE
	.align		4
.L_1:
        /*000c*/ 	.byte	0x04, 0x11
        /*000e*/ 	.short	(.L_3 - .L_2)
	.align		4
.L_2:
        /*0010*/ 	.word	index@(_Z3gpuPfS_i)
        /*0014*/ 	.word	0x00000000


	//----- nvinfo : EIATTR_MIN_STACK_SIZE
	.align		4
.L_3:
        /*0018*/ 	.byte	0x04, 0x12
        /*001a*/ 	.short	(.L_5 - .L_4)
	.align		4
.L_4:
        /*001c*/ 	.word	index@(_Z3gpuPfS_i)
        /*0020*/ 	.word	0x00000000
.L_5:


//--------------------- .nv.compat                --------------------------
	.section	.nv.compat,"",@"SHT_CUDA_COMPAT_INFO"
	.align	4
        /*0000*/ 	.byte	0x02, 0x09, 0x00, 0x00, 0x02, 0x02, 0x01, 0x00, 0x02, 0x05, 0x05, 0x00, 0x03, 0x07, 0x01, 0x01
        /*0010*/ 	.byte	0x02, 0x03, 0x00, 0x00, 0x02, 0x06, 0x01, 0x00, 0x04, 0x0b, 0x08, 0x00, 0x09, 0x00, 0x00, 0x00
        /*0020*/ 	.byte	0x00, 0x00, 0x00, 0x00


//--------------------- .nv.info._Z3gpuPfS_i      --------------------------
	.section	.nv.info._Z3gpuPfS_i,"",@"SHT_CUDA_INFO"
	.sectionflags	@""
	.align	4


	//----- nvinfo : EIATTR_CUDA_API_VERSION
	.align		4
        /*0000*/ 	.byte	0x04, 0x37
        /*0002*/ 	.short	(.L_7 - .L_6)
.L_6:
        /*0004*/ 	.word	0x00000082


	//----- nvinfo : EIATTR_KPARAM_INFO
	.align		4
.L_7:
        /*0008*/ 	.byte	0x04, 0x17
        /*000a*/ 	.short	(.L_9 - .L_8)
.L_8:
        /*000c*/ 	.word	0x00000000
        /*0010*/ 	.short	0x0002
        /*0012*/ 	.short	0x0010
        /*0014*/ 	.byte	0x00, 0xf0, 0x11, 0x00


	//----- nvinfo : EIATTR_KPARAM_INFO
	.align		4
.L_9:
        /*0018*/ 	.byte	0x04, 0x17
        /*001a*/ 	.short	(.L_11 - .L_10)
.L_10:
        /*001c*/ 	.word	0x00000000
        /*0020*/ 	.short	0x0001
        /*0022*/ 	.short	0x0008
        /*0024*/ 	.byte	0x00, 0xf5, 0x21, 0x00


	//----- nvinfo : EIATTR_KPARAM_INFO
	.align		4
.L_11:
        /*0028*/ 	.byte	0x04, 0x17
        /*002a*/ 	.short	(.L_13 - .L_12)
.L_12:
        /*002c*/ 	.word	0x00000000
        /*0030*/ 	.short	0x0000
        /*0032*/ 	.short	0x0000
        /*0034*/ 	.byte	0x00, 0xf5, 0x21, 0x00


	//----- nvinfo : EIATTR_SPARSE_MMA_MASK
	.align		4
.L_13:
        /*0038*/ 	.byte	0x03, 0x50
        /*003a*/ 	.short	0x0000


	//----- nvinfo : EIATTR_MAXREG_COUNT
	.align		4
        /*003c*/ 	.byte	0x03, 0x1b
        /*003e*/ 	.short	0x00ff


	//----- nvinfo : EIATTR_MERCURY_ISA_VERSION
	.align		4
        /*0040*/ 	.byte	0x03, 0x5f
        /*0042*/ 	.short	0x0101


	//----- nvinfo : EIATTR_VRC_CTA_INIT_COUNT
	.align		4
        /*0044*/ 	.byte	0x02, 0x4a
	.zero		1
	.zero		1


	//----- nvinfo : EIATTR_EXIT_INSTR_OFFSETS
	.align		4
        /*0048*/ 	.byte	0x04, 0x1c
        /*004a*/ 	.short	(.L_15 - .L_14)


	//   ....[0]....
.L_14:
        /*004c*/ 	.word	0x00000070


	//   ....[1]....
        /*0050*/ 	.word	0x00000100


	//----- nvinfo : EIATTR_CBANK_PARAM_SIZE
	.align		4
.L_15:
        /*0054*/ 	.byte	0x03, 0x19
        /*0056*/ 	.short	0x0014


	//----- nvinfo : EIATTR_PARAM_CBANK
	.align		4
        /*0058*/ 	.byte	0x04, 0x0a
        /*005a*/ 	.short	(.L_17 - .L_16)
	.align		4
.L_16:
        /*005c*/ 	.word	index@(.nv.constant0._Z3gpuPfS_i)
        /*0060*/ 	.short	0x0380
        /*0062*/ 	.short	0x0014


	//----- nvinfo : EIATTR_SW_WAR
	.align		4
.L_17:
        /*0064*/ 	.byte	0x04, 0x36
        /*0066*/ 	.short	(.L_19 - .L_18)
.L_18:
        /*0068*/ 	.word	0x00000008
.L_19:


//--------------------- .nv.callgraph             --------------------------
	.section	.nv.callgraph,"",@"SHT_CUDA_CALLGRAPH"
	.align	4
	.sectionentsize	8
	.align		4
        /*0000*/ 	.word	0x00000000
	.align		4
        /*0004*/ 	.word	0xffffffff
	.align		4
        /*0008*/ 	.word	0x00000000
	.align		4
        /*000c*/ 	.word	0xfffffffe
	.align		4
        /*0010*/ 	.word	0x00000000
	.align		4
        /*0014*/ 	.word	0xfffffffd
	.align		4
        /*0018*/ 	.word	0x00000000
	.align		4
        /*001c*/ 	.word	0xfffffffc


//--------------------- .text._Z3gpuPfS_i         --------------------------
	.section	.text._Z3gpuPfS_i,"ax",@progbits
	.align	128
        .global         _Z3gpuPfS_i
        .type           _Z3gpuPfS_i,@function
        .size           _Z3gpuPfS_i,(.L_x_1 - _Z3gpuPfS_i)
        .other          _Z3gpuPfS_i,@"STO_CUDA_ENTRY STV_DEFAULT"
_Z3gpuPfS_i:
.text._Z3gpuPfS_i:
[----:B------:R-:W-:Y:S01]  /*0000*/  LDC R1, c[0x0][0x37c] ;  /* 0x0000df00ff017b82 */ /* 0x000fe20000000800 */
[----:B------:R-:W0:Y:S01]  /*0010*/  S2R R7, SR_CTAID.X ;  /* 0x0000000000077919 */ /* 0x000e220000002500 */
[----:B------:R-:W0:Y:S01]  /*0020*/  LDCU UR4, c[0x0][0x360] ;  /* 0x00006c00ff0477ac */ /* 0x000e220008000800 */
[----:B------:R-:W0:Y:S01]  /*0030*/  S2R R0, SR_TID.X ;  /* 0x0000000000007919 */ /* 0x000e220000002100 */
[----:B------:R-:W1:Y:S01]  /*0040*/  LDCU UR5, c[0x0][0x390] ;  /* 0x00007200ff0577ac */ /* 0x000e620008000800 */
[----:B0-----:R-:W-:-:S05]  /*0050*/  IMAD R7, R7, UR4, R0 ;  /* 0x0000000407077c24 */ /* 0x001fca000f8e0200 */
[----:B-1----:R-:W-:-:S13]  /*0060*/  ISETP.GE.AND P0, PT, R7, UR5, PT ;  /* 0x0000000507007c0c */ /* 0x002fda000bf06270 */
[----:B------:R-:W-:Y:S05]  /*0070*/  @P0 EXIT ;  /* 0x000000000000094d */ /* 0x000fea0003800000 */
[----:B------:R-:W0:Y:S01]  /*0080*/  LDC.64 R2, c[0x0][0x380] ;  /* 0x0000e000ff027b82 */ /* 0x000e220000000a00 */
[----:B------:R-:W1:Y:S07]  /*0090*/  LDCU.64 UR4, c[0x0][0x358] ;  /* 0x00006b00ff0477ac */ /* 0x000e6e0008000a00 */
[----:B------:R-:W2:Y:S01]  /*00a0*/  LDC.64 R4, c[0x0][0x388] ;  /* 0x0000e200ff047b82 */ /* 0x000ea20000000a00 */
[----:B0-----:R-:W-:-:S06]  /*00b0*/  IMAD.WIDE R2, R7, 0x4, R2 ;  /* 0x0000000407027825 */ /* 0x001fcc00078e0202 */
[----:B-1----:R-:W3:Y:S01]  /*00c0*/  LDG.E R2, desc[UR4][R2.64] ;  /* 0x0000000402027981 */ /* 0x002ee2000c1e1900 */
[----:B--2---:R-:W-:-:S04]  /*00d0*/  IMAD.WIDE R4, R7, 0x4, R4 ;  /* 0x0000000407047825 */ /* 0x004fc800078e0204 */
[----:B---3--:R-:W-:-:S05]  /*00e0*/  FMUL R7, R2, R2 ;  /* 0x0000000202077220 */ /* 0x008fca0000400000 */
[----:B------:R-:W-:Y:S01]  /*00f0*/  STG.E desc[UR4][R4.64], R7 ;  /* 0x0000000704007986 */ /* 0x000fe2000c101904 */
[----:B------:R-:W-:Y:S05]  /*0100*/  EXIT ;  /* 0x000000000000794d */ /* 0x000fea0003800000 */
.L_x_0:
[----:B------:R-:W-:-:S00]  /*0110*/  BRA `(.L_x_0) ;  /* 0xfffffffc00fc7947 */ /* 0x000fc0000383ffff */
[----:B------:R-:W-:-:S00]  /*0120*/  NOP ;  /* 0x0000000000007918 */ /* 0x000fc00000000000 */
        /* <DEDUP_REMOVED lines=13> */
.L_x_1:


//--------------------- .nv.shared.reserved.0     --------------------------
	.section	.nv.shared.reserved.0,"aw",@nobits
	.weak		__nv_reservedSMEM_offset_0_alias
	.size		__nv_reservedSMEM_offset_0_alias, 0, 64
	.other		__nv_reservedSMEM_offset_0_alias,@"STO_CUDA_RESERVED_SHARED STV_DEFAULT"
__nv_reservedSMEM_offset_0_alias:
	.zero		0
	.zero		64


//--------------------- .nv.constant0._Z3gpuPfS_i --------------------------
	.section	.nv.constant0._Z3gpuPfS_i,"a",@progbits
	.sectionflags	@""
	.align	4
.nv.constant0._Z3gpuPfS_i:
	.zero		916


//--------------------- SYMBOLS --------------------------

	.type		.nv.reservedSmem.offset0,@object
	.size		.nv.reservedSmem.offset0,0x4
